	.headerflags	@"EF_CUDA_TEXMODE_UNIFIED EF_CUDA_64BIT_ADDRESS EF_CUDA_ACCELERATORS EF_CUDA_SM90 EF_CUDA_VIRTUAL_SM(EF_CUDA_SM90)"
	.elftype	@"ET_EXEC"


//--------------------- .nv.info                  --------------------------
	.section	.nv.info,"",@"SHT_CUDA_INFO"
	.align	4


	//----- nvinfo : EIATTR_REGCOUNT
	.align		4
        /*0000*/ 	.byte	0x04, 0x2f
        /*0002*/ 	.short	(.L_2 - .L_1)
	.align		4
.L_1:
        /*0004*/ 	.word	index@(triton_poi_fused_native_layer_norm_7)
        /*0008*/ 	.word	0x00000010


	//----- nvinfo : EIATTR_MIN_STACK_SIZE
	.align		4
.L_2:
        /*000c*/ 	.byte	0x04, 0x12
        /*000e*/ 	.short	(.L_4 - .L_3)
	.align		4
.L_3:
        /*0010*/ 	.word	index@(triton_poi_fused_native_layer_norm_7)
        /*0014*/ 	.word	0x00000000


	//----- nvinfo : EIATTR_FRAME_SIZE
	.align		4
.L_4:
        /*0018*/ 	.byte	0x04, 0x11
        /*001a*/ 	.short	(.L_6 - .L_5)
	.align		4
.L_5:
        /*001c*/ 	.word	index@(triton_poi_fused_native_layer_norm_7)
        /*0020*/ 	.word	0x00000000


	//----- nvinfo : EIATTR_MIN_STACK_SIZE
	.align		4
.L_6:
        /*0024*/ 	.byte	0x04, 0x12
        /*0026*/ 	.short	(.L_8 - .L_7)
	.align		4
.L_7:
        /*0028*/ 	.word	index@(triton_poi_fused_native_layer_norm_7)
        /*002c*/ 	.word	0x00000000
.L_8:


//--------------------- .nv.info.triton_poi_fused_native_layer_norm_7 --------------------------
	.section	.nv.info.triton_poi_fused_native_layer_norm_7,"",@"SHT_CUDA_INFO"
	.sectionflags	@""
	.align	4


	//----- nvinfo : EIATTR_CUDA_API_VERSION
	.align		4
        /*0000*/ 	.byte	0x04, 0x37
        /*0002*/ 	.short	(.L_10 - .L_9)
.L_9:
        /*0004*/ 	.word	0x0000007c


	//----- nvinfo : EIATTR_KPARAM_INFO
	.align		4
.L_10:
        /*0008*/ 	.byte	0x04, 0x17
        /*000a*/ 	.short	(.L_12 - .L_11)
.L_11:
        /*000c*/ 	.word	0x00000000
        /*0010*/ 	.short	0x0003
        /*0012*/ 	.short	0x0018
        /*0014*/ 	.byte	0x00, 0xf0, 0x11, 0x00


	//----- nvinfo : EIATTR_KPARAM_INFO
	.align		4
.L_12:
        /*0018*/ 	.byte	0x04, 0x17
        /*001a*/ 	.short	(.L_14 - .L_13)
.L_13:
        /*001c*/ 	.word	0x00000000
        /*0020*/ 	.short	0x0002
        /*0022*/ 	.short	0x0010
        /*0024*/ 	.byte	0x00, 0xf4, 0x21, 0x00


	//----- nvinfo : EIATTR_KPARAM_INFO
	.align		4
.L_14:
        /*0028*/ 	.byte	0x04, 0x17
        /*002a*/ 	.short	(.L_16 - .L_15)
.L_15:
        /*002c*/ 	.word	0x00000000
        /*0030*/ 	.short	0x0001
        /*0032*/ 	.short	0x0008
        /*0034*/ 	.byte	0x00, 0xf4, 0x21, 0x00


	//----- nvinfo : EIATTR_KPARAM_INFO
	.align		4
.L_16:
        /*0038*/ 	.byte	0x04, 0x17
        /*003a*/ 	.short	(.L_18 - .L_17)
.L_17:
        /*003c*/ 	.word	0x00000000
        /*0040*/ 	.short	0x0000
        /*0042*/ 	.short	0x0000
        /*0044*/ 	.byte	0x00, 0xf4, 0x21, 0x00


	//----- nvinfo : EIATTR_SPARSE_MMA_MASK
	.align		4
.L_18:
        /*0048*/ 	.byte	0x03, 0x50
        /*004a*/ 	.short	0x0000


	//----- nvinfo : EIATTR_MAXREG_COUNT
	.align		4
        /*004c*/ 	.byte	0x03, 0x1b
        /*004e*/ 	.short	0x00ff


	//----- nvinfo : EIATTR_EXIT_INSTR_OFFSETS
	.align		4
        /*0050*/ 	.byte	0x04, 0x1c
        /*0052*/ 	.short	(.L_20 - .L_19)


	//   ....[0]....
.L_19:
        /*0054*/ 	.word	0x00000250


	//   ....[1]....
        /*0058*/ 	.word	0x00000290


	//----- nvinfo : EIATTR_REQNTID
	.align		4
.L_20:
        /*005c*/ 	.byte	0x04, 0x10
        /*005e*/ 	.short	(.L_22 - .L_21)
.L_21:
        /*0060*/ 	.word	0x00000020
        /*0064*/ 	.word	0x00000001
        /*0068*/ 	.word	0x00000001


	//----- nvinfo : EIATTR_CBANK_PARAM_SIZE
	.align		4
.L_22:
        /*006c*/ 	.byte	0x03, 0x19
        /*006e*/ 	.short	0x001c


	//----- nvinfo : EIATTR_PARAM_CBANK
	.align		4
        /*0070*/ 	.byte	0x04, 0x0a
        /*0072*/ 	.short	(.L_24 - .L_23)
	.align		4
.L_23:
        /*0074*/ 	.word	index@(.nv.constant0.triton_poi_fused_native_layer_norm_7)
        /*0078*/ 	.short	0x0210
        /*007a*/ 	.short	0x001c


	//----- nvinfo : EIATTR_SW_WAR
	.align		4
.L_24:
        /*007c*/ 	.byte	0x04, 0x36
        /*007e*/ 	.short	(.L_26 - .L_25)
.L_25:
        /*0080*/ 	.word	0x00000008
.L_26:


//--------------------- .nv.callgraph             --------------------------
	.section	.nv.callgraph,"",@"SHT_CUDA_CALLGRAPH"
	.align	4
	.sectionentsize	8
	.align		4
        /*0000*/ 	.word	0x00000000
	.align		4
        /*0004*/ 	.word	0xffffffff
	.align		4
        /*0008*/ 	.word	0x00000000
	.align		4
        /*000c*/ 	.word	0xfffffffe
	.align		4
        /*0010*/ 	.word	0x00000000
	.align		4
        /*0014*/ 	.word	0xfffffffd
	.align		4
        /*0018*/ 	.word	0x00000000
	.align		4
        /*001c*/ 	.word	0xfffffffc


//--------------------- .nv.constant4             --------------------------
	.section	.nv.constant4,"a",@progbits
	.align	8
	.align		8
.nv.constant4:
        /*0000*/ 	.dword	_$_str


//--------------------- .text.triton_poi_fused_native_layer_norm_7 --------------------------
	.section	.text.triton_poi_fused_native_layer_norm_7,"ax",@progbits
	.align	128
        .global         triton_poi_fused_native_layer_norm_7
        .type           triton_poi_fused_native_layer_norm_7,@function
        .size           triton_poi_fused_native_layer_norm_7,(.L_x_1 - triton_poi_fused_native_layer_norm_7)
        .other          triton_poi_fused_native_layer_norm_7,@"STO_CUDA_ENTRY STV_DEFAULT"
triton_poi_fused_native_layer_norm_7:
.text.triton_poi_fused_native_layer_norm_7:
[----:B------:R-:W0:Y:S02]  /*0000*/  LDC R1, c[0x0][0x28] ;  /* 0x00000a00ff017b82 */ /* 0x000e240000000800 */
[----:B------:R-:W1:Y:S01]  /*0010*/  S2R R10, SR_TID.X ;  /* 0x00000000000a7919 */ /* 0x000e620000002100 */
[----:B------:R-:W2:Y:S01]  /*0020*/  LDC.64 R2, c[0x0][0x210] ;  /* 0x00008400ff027b82 */ /* 0x000ea20000000a00 */
[----:B------:R-:W-:Y:S01]  /*0030*/  CS2R R6, SRZ ;  /* 0x0000000000067805 */ /* 0x000fe2000001ff00 */
[----:B------:R-:W-:Y:S01]  /*0040*/  ULDC.64 UR4, c[0x0][0x208] ;  /* 0x0000820000047ab9 */ /* 0x000fe20000000a00 */
[----:B------:R-:W3:Y:S01]  /*0050*/  S2R R9, SR_CTAID.X ;  /* 0x0000000000097919 */ /* 0x000ee20000002500 */
[----:B------:R-:W-:Y:S02]  /*0060*/  MOV R8, RZ ;  /* 0x000000ff00087202 */ /* 0x000fe40000000f00 */
[----:B-1----:R-:W-:-:S04]  /*0070*/  LOP3.LUT R0, R10, 0x3, RZ, 0xc0, !PT ;  /* 0x000000030a007812 */ /* 0x002fc800078ec0ff */
[----:B---3--:R-:W-:Y:S01]  /*0080*/  LEA R9, R9, R0, 0x2 ;  /* 0x0000000009097211 */ /* 0x008fe200078e10ff */
[----:B------:R-:W-:-:S03]  /*0090*/  HFMA2.MMA R0, -RZ, RZ, 0, 0 ;  /* 0x00000000ff007435 */ /* 0x000fc600000001ff */
[C---:B------:R-:W-:Y:S02]  /*00a0*/  ISETP.GE.AND P0, PT, R9.reuse, 0x4, PT ;  /* 0x000000040900780c */ /* 0x040fe40003f06270 */
[----:B------:R-:W-:-:S05]  /*00b0*/  SHF.L.U32 R5, R9, 0x2, RZ ;  /* 0x0000000209057819 */ /* 0x000fca00000006ff */
[----:B--2---:R-:W-:-:S06]  /*00c0*/  IMAD.WIDE R2, R5, 0x4, R2 ;  /* 0x0000000405027825 */ /* 0x004fcc00078e0202 */
[----:B------:R-:W2:Y:S04]  /*00d0*/  @!P0 LDG.E.EL R0, desc[UR4][R2.64] ;  /* 0x0000000402008981 */ /* 0x000ea8000c2e1900 */
[----:B------:R-:W2:Y:S04]  /*00e0*/  @!P0 LDG.E.EL R7, desc[UR4][R2.64+0x4] ;  /* 0x0000040402078981 */ /* 0x000ea8000c2e1900 */
[----:B------:R-:W3:Y:S04]  /*00f0*/  @!P0 LDG.E.EL R6, desc[UR4][R2.64+0x8] ;  /* 0x0000080402068981 */ /* 0x000ee8000c2e1900 */
[----:B------:R-:W4:Y:S01]  /*0100*/  @!P0 LDG.E.EL R8, desc[UR4][R2.64+0xc] ;  /* 0x00000c0402088981 */ /* 0x000f22000c2e1900 */
[----:B------:R-:W-:-:S04]  /*0110*/  LOP3.LUT P0, RZ, R10, 0x1c, RZ, 0xc0, !PT ;  /* 0x0000001c0aff7812 */ /* 0x000fc8000780c0ff */
[----:B------:R-:W-:Y:S01]  /*0120*/  ISETP.LT.AND P0, PT, R9, 0x4, !P0 ;  /* 0x000000040900780c */ /* 0x000fe20004701270 */
[----:B--2---:R-:W-:-:S04]  /*0130*/  FADD R5, R7, R0 ;  /* 0x0000000007057221 */ /* 0x004fc80000000000 */
[----:B---3--:R-:W-:Y:S02]  /*0140*/  FADD R11, R5, R6 ;  /* 0x00000006050b7221 */ /* 0x008fe40000000000 */
[----:B------:R-:W1:Y:S02]  /*0150*/  LDC.64 R4, c[0x0][0x218] ;  /* 0x00008600ff047b82 */ /* 0x000e640000000a00 */
[----:B----4-:R-:W-:-:S04]  /*0160*/  FADD R11, R11, R8 ;  /* 0x000000080b0b7221 */ /* 0x010fc80000000000 */
[----:B------:R-:W-:-:S04]  /*0170*/  FMUL R13, R11, 0.25 ;  /* 0x3e8000000b0d7820 */ /* 0x000fc80000400000 */
[C---:B------:R-:W-:Y:S01]  /*0180*/  FADD R7, -R13.reuse, R7 ;  /* 0x000000070d077221 */ /* 0x040fe20000000100 */
[C---:B------:R-:W-:Y:S01]  /*0190*/  FADD R0, -R13.reuse, R0 ;  /* 0x000000000d007221 */ /* 0x040fe20000000100 */
[C---:B------:R-:W-:Y:S01]  /*01a0*/  FADD R6, -R13.reuse, R6 ;  /* 0x000000060d067221 */ /* 0x040fe20000000100 */
[----:B------:R-:W-:Y:S01]  /*01b0*/  FADD R11, -R13, R8 ;  /* 0x000000080d0b7221 */ /* 0x000fe20000000100 */
[----:B------:R-:W-:-:S04]  /*01c0*/  FMUL R7, R7, R7 ;  /* 0x0000000707077220 */ /* 0x000fc80000400000 */
[----:B------:R-:W-:-:S04]  /*01d0*/  FFMA R7, R0, R0, R7 ;  /* 0x0000000000077223 */ /* 0x000fc80000000007 */
[----:B------:R-:W-:Y:S02]  /*01e0*/  FFMA R0, R6, R6, R7 ;  /* 0x0000000606007223 */ /* 0x000fe40000000007 */
[----:B------:R-:W2:Y:S01]  /*01f0*/  LDC.64 R6, c[0x0][0x220] ;  /* 0x00008800ff067b82 */ /* 0x000ea20000000a00 */
[----:B-1----:R-:W-:Y:S01]  /*0200*/  IMAD.WIDE R2, R9, 0x4, R4 ;  /* 0x0000000409027825 */ /* 0x002fe200078e0204 */
[----:B------:R-:W-:-:S03]  /*0210*/  HFMA2.MMA R5, -RZ, RZ, 1.625, 0 ;  /* 0x3e800000ff057435 */ /* 0x000fc600000001ff */
[----:B------:R-:W-:Y:S01]  /*0220*/  FFMA R0, R11, R11, R0 ;  /* 0x0000000b0b007223 */ /* 0x000fe20000000000 */
[----:B------:R1:W-:Y:S06]  /*0230*/  @P0 STG.E desc[UR4][R2.64], R13 ;  /* 0x0000000d02000986 */ /* 0x0003ec000c101904 */
[----:B------:R-:W-:Y:S01]  /*0240*/  FFMA R0, R0, R5, 9.9999997473787516356e-06 ;  /* 0x3727c5ac00007423 */ /* 0x000fe20000000005 */
[----:B------:R-:W-:Y:S06]  /*0250*/  @!P0 EXIT ;  /* 0x000000000000894d */ /* 0x000fec0003800000 */
[----:B------:R-:W0:Y:S01]  /*0260*/  MUFU.RSQ R5, R0 ;  /* 0x0000000000057308 */ /* 0x000e220000001400 */
[----:B-12---:R-:W-:-:S05]  /*0270*/  IMAD.WIDE R2, R9, 0x4, R6 ;  /* 0x0000000409027825 */ /* 0x006fca00078e0206 */
[----:B0-----:R-:W-:Y:S01]  /*0280*/  STG.E desc[UR4][R2.64], R5 ;  /* 0x0000000502007986 */ /* 0x001fe2000c101904 */
[----:B------:R-:W-:Y:S05]  /*0290*/  EXIT ;  /* 0x000000000000794d */ /* 0x000fea0003800000 */
.L_x_0:
[----:B------:R-:W-:-:S00]  /*02a0*/  BRA `(.L_x_0) ;  /* 0xfffffffc00fc7947 */ /* 0x000fc0000383ffff */
[----:B------:R-:W-:-:S00]  /*02b0*/  NOP ;  /* 0x0000000000007918 */ /* 0x000fc00000000000 */
        /* <DEDUP_REMOVED lines=12> */
.L_x_1:


//--------------------- .nv.global.init           --------------------------
	.section	.nv.global.init,"aw",@progbits
.nv.global.init:
	.type		_$_str,@object
	.size		_$_str,(.L_0 - _$_str)
_$_str:
        /*0000*/ 	.byte	0x5f, 0x5f, 0x43, 0x55, 0x44, 0x41, 0x5f, 0x46, 0x54, 0x5a, 0x00
.L_0:


//--------------------- .nv.constant0.triton_poi_fused_native_layer_norm_7 --------------------------
	.section	.nv.constant0.triton_poi_fused_native_layer_norm_7,"a",@progbits
	.sectionflags	@""
	.align	4
.nv.constant0.triton_poi_fused_native_layer_norm_7:
	.zero		556
